	.headerflags	@"EF_CUDA_TEXMODE_UNIFIED EF_CUDA_64BIT_ADDRESS EF_CUDA_ACCELERATORS EF_CUDA_SM90 EF_CUDA_VIRTUAL_SM(EF_CUDA_SM90)"
	.elftype	@"ET_EXEC"


//--------------------- .nv.info                  --------------------------
	.section	.nv.info,"",@"SHT_CUDA_INFO"
	.align	4


	//----- nvinfo : EIATTR_REGCOUNT
	.align		4
        /*0000*/ 	.byte	0x04, 0x2f
        /*0002*/ 	.short	(.L_1 - .L_0)
	.align		4
.L_0:
        /*0004*/ 	.word	index@(triton_poi_fused__unsafe_index_add_convolution_52)
        /*0008*/ 	.word	0x00000020


	//----- nvinfo : EIATTR_MIN_STACK_SIZE
	.align		4
.L_1:
        /*000c*/ 	.byte	0x04, 0x12
        /*000e*/ 	.short	(.L_3 - .L_2)
	.align		4
.L_2:
        /*0010*/ 	.word	index@(triton_poi_fused__unsafe_index_add_convolution_52)
        /*0014*/ 	.word	0x00000000


	//----- nvinfo : EIATTR_FRAME_SIZE
	.align		4
.L_3:
        /*0018*/ 	.byte	0x04, 0x11
        /*001a*/ 	.short	(.L_5 - .L_4)
	.align		4
.L_4:
        /*001c*/ 	.word	index@(triton_poi_fused__unsafe_index_add_convolution_52)
        /*0020*/ 	.word	0x00000000


	//----- nvinfo : EIATTR_MIN_STACK_SIZE
	.align		4
.L_5:
        /*0024*/ 	.byte	0x04, 0x12
        /*0026*/ 	.short	(.L_7 - .L_6)
	.align		4
.L_6:
        /*0028*/ 	.word	index@(triton_poi_fused__unsafe_index_add_convolution_52)
        /*002c*/ 	.word	0x00000000
.L_7:


//--------------------- .nv.info.triton_poi_fused__unsafe_index_add_convolution_52 --------------------------
	.section	.nv.info.triton_poi_fused__unsafe_index_add_convolution_52,"",@"SHT_CUDA_INFO"
	.sectionflags	@""
	.align	4


	//----- nvinfo : EIATTR_CUDA_API_VERSION
	.align		4
        /*0000*/ 	.byte	0x04, 0x37
        /*0002*/ 	.short	(.L_9 - .L_8)
.L_8:
        /*0004*/ 	.word	0x0000007c


	//----- nvinfo : EIATTR_KPARAM_INFO
	.align		4
.L_9:
        /*0008*/ 	.byte	0x04, 0x17
        /*000a*/ 	.short	(.L_11 - .L_10)
.L_10:
        /*000c*/ 	.word	0x00000000
        /*0010*/ 	.short	0x0005
        /*0012*/ 	.short	0x0028
        /*0014*/ 	.byte	0x00, 0xf0, 0x11, 0x00


	//----- nvinfo : EIATTR_KPARAM_INFO
	.align		4
.L_11:
        /*0018*/ 	.byte	0x04, 0x17
        /*001a*/ 	.short	(.L_13 - .L_12)
.L_12:
        /*001c*/ 	.word	0x00000000
        /*0020*/ 	.short	0x0004
        /*0022*/ 	.short	0x0020
        /*0024*/ 	.byte	0x00, 0xf4, 0x21, 0x00


	//----- nvinfo : EIATTR_KPARAM_INFO
	.align		4
.L_13:
        /*0028*/ 	.byte	0x04, 0x17
        /*002a*/ 	.short	(.L_15 - .L_14)
.L_14:
        /*002c*/ 	.word	0x00000000
        /*0030*/ 	.short	0x0003
        /*0032*/ 	.short	0x0018
        /*0034*/ 	.byte	0x00, 0xf4, 0x21, 0x00


	//----- nvinfo : EIATTR_KPARAM_INFO
	.align		4
.L_15:
        /*0038*/ 	.byte	0x04, 0x17
        /*003a*/ 	.short	(.L_17 - .L_16)
.L_16:
        /*003c*/ 	.word	0x00000000
        /*0040*/ 	.short	0x0002
        /*0042*/ 	.short	0x0010
        /*0044*/ 	.byte	0x00, 0xf4, 0x21, 0x00


	//----- nvinfo : EIATTR_KPARAM_INFO
	.align		4
.L_17:
        /*0048*/ 	.byte	0x04, 0x17
        /*004a*/ 	.short	(.L_19 - .L_18)
.L_18:
        /*004c*/ 	.word	0x00000000
        /*0050*/ 	.short	0x0001
        /*0052*/ 	.short	0x0008
        /*0054*/ 	.byte	0x00, 0xf4, 0x21, 0x00


	//----- nvinfo : EIATTR_KPARAM_INFO
	.align		4
.L_19:
        /*0058*/ 	.byte	0x04, 0x17
        /*005a*/ 	.short	(.L_21 - .L_20)
.L_20:
        /*005c*/ 	.word	0x00000000
        /*0060*/ 	.short	0x0000
        /*0062*/ 	.short	0x0000
        /*0064*/ 	.byte	0x00, 0xf4, 0x21, 0x00


	//----- nvinfo : EIATTR_SPARSE_MMA_MASK
	.align		4
.L_21:
        /*0068*/ 	.byte	0x03, 0x50
        /*006a*/ 	.short	0x0000


	//----- nvinfo : EIATTR_MAXREG_COUNT
	.align		4
        /*006c*/ 	.byte	0x03, 0x1b
        /*006e*/ 	.short	0x00ff


	//----- nvinfo : EIATTR_EXIT_INSTR_OFFSETS
	.align		4
        /*0070*/ 	.byte	0x04, 0x1c
        /*0072*/ 	.short	(.L_23 - .L_22)


	//   ....[0]....
.L_22:
        /*0074*/ 	.word	0x00000b10


	//----- nvinfo : EIATTR_REQNTID
	.align		4
.L_23:
        /*0078*/ 	.byte	0x04, 0x10
        /*007a*/ 	.short	(.L_25 - .L_24)
.L_24:
        /*007c*/ 	.word	0x00000080
        /*0080*/ 	.word	0x00000001
        /*0084*/ 	.word	0x00000001


	//----- nvinfo : EIATTR_CBANK_PARAM_SIZE
	.align		4
.L_25:
        /*0088*/ 	.byte	0x03, 0x19
        /*008a*/ 	.short	0x002c


	//----- nvinfo : EIATTR_PARAM_CBANK
	.align		4
        /*008c*/ 	.byte	0x04, 0x0a
        /*008e*/ 	.short	(.L_27 - .L_26)
	.align		4
.L_26:
        /*0090*/ 	.word	index@(.nv.constant0.triton_poi_fused__unsafe_index_add_convolution_52)
        /*0094*/ 	.short	0x0210
        /*0096*/ 	.short	0x002c


	//----- nvinfo : EIATTR_SW_WAR
	.align		4
.L_27:
        /*0098*/ 	.byte	0x04, 0x36
        /*009a*/ 	.short	(.L_29 - .L_28)
.L_28:
        /*009c*/ 	.word	0x00000008
.L_29:


//--------------------- .nv.callgraph             --------------------------
	.section	.nv.callgraph,"",@"SHT_CUDA_CALLGRAPH"
	.align	4
	.sectionentsize	8
	.align		4
        /*0000*/ 	.word	0x00000000
	.align		4
        /*0004*/ 	.word	0xffffffff
	.align		4
        /*0008*/ 	.word	0x00000000
	.align		4
        /*000c*/ 	.word	0xfffffffe
	.align		4
        /*0010*/ 	.word	0x00000000
	.align		4
        /*0014*/ 	.word	0xfffffffd
	.align		4
        /*0018*/ 	.word	0x00000000
	.align		4
        /*001c*/ 	.word	0xfffffffc


//--------------------- .text.triton_poi_fused__unsafe_index_add_convolution_52 --------------------------
	.section	.text.triton_poi_fused__unsafe_index_add_convolution_52,"ax",@progbits
	.align	128
        .global         triton_poi_fused__unsafe_index_add_convolution_52
        .type           triton_poi_fused__unsafe_index_add_convolution_52,@function
        .size           triton_poi_fused__unsafe_index_add_convolution_52,(.L_x_1 - triton_poi_fused__unsafe_index_add_convolution_52)
        .other          triton_poi_fused__unsafe_index_add_convolution_52,@"STO_CUDA_ENTRY STV_DEFAULT"
triton_poi_fused__unsafe_index_add_convolution_52:
.text.triton_poi_fused__unsafe_index_add_convolution_52:
[----:B------:R-:W-:Y:S01]  /*0000*/  LDC R1, c[0x0][0x28] ;  /* 0x00000a00ff017b82 */ /* 0x000fe20000000800 */
[----:B------:R-:W1:Y:S07]  /*0010*/  S2R R0, SR_TID.X ;  /* 0x0000000000007919 */ /* 0x000e6e0000002100 */
[----:B------:R-:W2:Y:S01]  /*0020*/  LDC.64 R2, c[0x0][0x210] ;  /* 0x00008400ff027b82 */ /* 0x000ea20000000a00 */
[----:B------:R-:W-:Y:S01]  /*0030*/  ULDC.64 UR4, c[0x0][0x208] ;  /* 0x0000820000047ab9 */ /* 0x000fe20000000a00 */
[----:B------:R-:W-:Y:S01]  /*0040*/  ULDC.64 UR6, c[0x0][0x218] ;  /* 0x0000860000067ab9 */ /* 0x000fe20000000a00 */
[----:B------:R-:W3:Y:S01]  /*0050*/  S2R R5, SR_CTAID.X ;  /* 0x0000000000057919 */ /* 0x000ee20000002500 */
[----:B------:R-:W-:Y:S01]  /*0060*/  ULDC.64 UR8, c[0x0][0x220] ;  /* 0x0000880000087ab9 */ /* 0x000fe20000000a00 */
[----:B-1----:R-:W-:Y:S01]  /*0070*/  IMAD.SHL.U32 R0, R0, 0x4, RZ ;  /* 0x0000000400007824 */ /* 0x002fe200078e00ff */
[----:B---3--:R-:W-:-:S04]  /*0080*/  SHF.R.S32.HI R15, RZ, 0x15, R5 ;  /* 0x00000015ff0f7819 */ /* 0x008fc80000011405 */
[----:B------:R-:W-:Y:S02]  /*0090*/  LOP3.LUT R0, R0, 0x1fc, RZ, 0xc0, !PT ;  /* 0x000001fc00007812 */ /* 0x000fe400078ec0ff */
[----:B------:R-:W-:-:S03]  /*00a0*/  SGXT R15, R15, 0x1 ;  /* 0x000000010f0f781a */ /* 0x000fc60000000200 */
[----:B------:R-:W-:-:S05]  /*00b0*/  IMAD R13, R5, 0x400, R0 ;  /* 0x00000400050d7824 */ /* 0x000fca00078e0200 */
[----:B------:R-:W-:-:S04]  /*00c0*/  SHF.R.S32.HI R0, RZ, 0x1f, R13 ;  /* 0x0000001fff007819 */ /* 0x000fc8000001140d */
[----:B------:R-:W-:Y:S01]  /*00d0*/  LEA.HI R8, R0, R13, RZ, 0x4 ;  /* 0x0000000d00087211 */ /* 0x000fe200078f20ff */
[----:B------:R-:W-:-:S03]  /*00e0*/  VIADD R0, R13, 0x200 ;  /* 0x000002000d007836 */ /* 0x000fc60000000000 */
[----:B------:R-:W-:Y:S02]  /*00f0*/  SHF.R.S32.HI R4, RZ, 0x4, R8 ;  /* 0x00000004ff047819 */ /* 0x000fe40000011408 */
[----:B------:R-:W-:Y:S02]  /*0100*/  LEA.HI R5, R15, R0, RZ, 0x4 ;  /* 0x000000000f057211 */ /* 0x000fe400078f20ff */
[----:B------:R-:W-:Y:S02]  /*0110*/  LEA.HI R6, R4, R4, RZ, 0x4 ;  /* 0x0000000404067211 */ /* 0x000fe400078f20ff */
[----:B------:R-:W-:Y:S02]  /*0120*/  SHF.R.S32.HI R5, RZ, 0x4, R5 ;  /* 0x00000004ff057819 */ /* 0x000fe40000011405 */
[----:B------:R-:W-:Y:S02]  /*0130*/  LOP3.LUT R7, R6, 0xfffffff0, RZ, 0xc0, !PT ;  /* 0xfffffff006077812 */ /* 0x000fe400078ec0ff */
[----:B------:R-:W-:-:S03]  /*0140*/  LEA.HI R6, R5, R5, RZ, 0x4 ;  /* 0x0000000505067211 */ /* 0x000fc600078f20ff */
[----:B------:R-:W-:Y:S01]  /*0150*/  IMAD.IADD R7, R4, 0x1, -R7 ;  /* 0x0000000104077824 */ /* 0x000fe200078e0a07 */
[----:B------:R-:W-:-:S03]  /*0160*/  LOP3.LUT R4, R6, 0xfffffff0, RZ, 0xc0, !PT ;  /* 0xfffffff006047812 */ /* 0x000fc600078ec0ff */
[----:B--2---:R-:W-:-:S04]  /*0170*/  IMAD.WIDE R6, R7, 0x8, R2 ;  /* 0x0000000807067825 */ /* 0x004fc800078e0202 */
[----:B------:R-:W-:Y:S02]  /*0180*/  IMAD.IADD R5, R5, 0x1, -R4 ;  /* 0x0000000105057824 */ /* 0x000fe400078e0a04 */
[----:B------:R-:W2:Y:S01]  /*0190*/  LDG.E.EL.64 R6, desc[UR4][R6.64] ;  /* 0x0000000406067981 */ /* 0x000ea2000c2e1b00 */
[----:B------:R-:W-:Y:S01]  /*01a0*/  LOP3.LUT R8, R8, 0xfffffff0, RZ, 0xc0, !PT ;  /* 0xfffffff008087812 */ /* 0x000fe200078ec0ff */
[----:B------:R-:W-:-:S04]  /*01b0*/  IMAD.WIDE R4, R5, 0x8, R2 ;  /* 0x0000000805047825 */ /* 0x000fc800078e0202 */
[----:B------:R-:W-:Y:S02]  /*01c0*/  IMAD.IADD R17, R13, 0x1, -R8 ;  /* 0x000000010d117824 */ /* 0x000fe400078e0a08 */
[----:B------:R-:W3:Y:S02]  /*01d0*/  LDG.E.EL.64 R4, desc[UR4][R4.64] ;  /* 0x0000000404047981 */ /* 0x000ee4000c2e1b00 */
[----:B------:R-:W-:-:S06]  /*01e0*/  IMAD.WIDE R16, R17, 0x8, R2 ;  /* 0x0000000811107825 */ /* 0x000fcc00078e0202 */
[----:B------:R-:W4:Y:S01]  /*01f0*/  LDG.E.EL.128 R16, desc[UR4][R16.64] ;  /* 0x0000000410107981 */ /* 0x000f22000c2e1d00 */
[----:B------:R-:W-:-:S05]  /*0200*/  VIADD R8, R13, 0x2 ;  /* 0x000000020d087836 */ /* 0x000fca0000000000 */
[----:B------:R-:W-:-:S04]  /*0210*/  LEA.HI R9, R15, R8, RZ, 0x4 ;  /* 0x000000080f097211 */ /* 0x000fc800078f20ff */
[----:B------:R-:W-:-:S05]  /*0220*/  LOP3.LUT R9, R9, 0xfffffff0, RZ, 0xc0, !PT ;  /* 0xfffffff009097812 */ /* 0x000fca00078ec0ff */
[----:B------:R-:W-:-:S04]  /*0230*/  IMAD.IADD R9, R8, 0x1, -R9 ;  /* 0x0000000108097824 */ /* 0x000fc800078e0a09 */
[----:B------:R-:W-:Y:S01]  /*0240*/  IMAD.WIDE R8, R9, 0x8, R2 ;  /* 0x0000000809087825 */ /* 0x000fe200078e0202 */
[C---:B------:R-:W-:Y:S01]  /*0250*/  LEA.HI R14, R15.reuse, R13, RZ, 0x8 ;  /* 0x0000000d0f0e7211 */ /* 0x040fe200078f40ff */
[----:B------:R-:W1:Y:S04]  /*0260*/  LDC.64 R2, c[0x0][0x228] ;  /* 0x00008a00ff027b82 */ /* 0x000e680000000a00 */
[----:B------:R-:W5:Y:S01]  /*0270*/  LDG.E.EL.128 R8, desc[UR4][R8.64] ;  /* 0x0000000408087981 */ /* 0x000f62000c2e1d00 */
[----:B------:R-:W-:Y:S02]  /*0280*/  LEA.HI R12, R15, R0, RZ, 0x8 ;  /* 0x000000000f0c7211 */ /* 0x000fe400078f40ff */
[----:B------:R-:W-:Y:S02]  /*0290*/  SHF.R.S32.HI R14, RZ, 0x8, R14 ;  /* 0x00000008ff0e7819 */ /* 0x000fe4000001140e */
[----:B------:R-:W-:-:S02]  /*02a0*/  SHF.R.S32.HI R12, RZ, 0x8, R12 ;  /* 0x00000008ff0c7819 */ /* 0x000fc4000001140c */
[----:B------:R-:W-:-:S04]  /*02b0*/  LEA.HI R0, R14, R14, RZ, 0x8 ;  /* 0x0000000e0e007211 */ /* 0x000fc800078f40ff */
[----:B------:R-:W-:Y:S02]  /*02c0*/  LOP3.LUT R15, R0, 0xffffff00, RZ, 0xc0, !PT ;  /* 0xffffff00000f7812 */ /* 0x000fe400078ec0ff */
[----:B--2---:R-:W-:-:S04]  /*02d0*/  SHF.R.U32.HI R27, RZ, 0x1c, R7 ;  /* 0x0000001cff1b7819 */ /* 0x004fc80000011607 */
[----:B------:R-:W-:Y:S02]  /*02e0*/  LOP3.LUT R27, R27, 0x8, RZ, 0xc0, !PT ;  /* 0x000000081b1b7812 */ /* 0x000fe400078ec0ff */
[----:B---3--:R-:W-:Y:S02]  /*02f0*/  SHF.R.U32.HI R25, RZ, 0x1c, R5 ;  /* 0x0000001cff197819 */ /* 0x008fe40000011605 */
[----:B------:R-:W-:Y:S02]  /*0300*/  IADD3 R27, P0, R6, R27, RZ ;  /* 0x0000001b061b7210 */ /* 0x000fe40007f1e0ff */
[----:B------:R-:W-:Y:S02]  /*0310*/  LEA.HI R6, R12, R12, RZ, 0x8 ;  /* 0x0000000c0c067211 */ /* 0x000fe400078f40ff */
[----:B------:R-:W-:Y:S01]  /*0320*/  LOP3.LUT R25, R25, 0x8, RZ, 0xc0, !PT ;  /* 0x0000000819197812 */ /* 0x000fe200078ec0ff */
[----:B------:R-:W-:Y:S01]  /*0330*/  IMAD.X R0, RZ, RZ, R7, P0 ;  /* 0x000000ffff007224 */ /* 0x000fe200000e0607 */
[----:B------:R-:W-:Y:S01]  /*0340*/  LOP3.LUT R21, R6, 0xffffff00, RZ, 0xc0, !PT ;  /* 0xffffff0006157812 */ /* 0x000fe200078ec0ff */
[C---:B------:R-:W-:Y:S01]  /*0350*/  IMAD.IADD R7, R14.reuse, 0x1, -R15 ;  /* 0x000000010e077824 */ /* 0x040fe200078e0a0f */
[----:B------:R-:W-:Y:S01]  /*0360*/  IADD3 R25, P0, R4, R25, RZ ;  /* 0x0000001904197210 */ /* 0x000fe20007f1e0ff */
[----:B------:R-:W-:-:S02]  /*0370*/  IMAD.SHL.U32 R4, R14, 0x40, RZ ;  /* 0x000000400e047824 */ /* 0x000fc400078e00ff */
[C---:B------:R-:W-:Y:S01]  /*0380*/  IMAD.IADD R15, R12.reuse, 0x1, -R21 ;  /* 0x000000010c0f7824 */ /* 0x040fe200078e0a15 */
[----:B----4-:R-:W-:Y:S01]  /*0390*/  SHF.R.U32.HI R21, RZ, 0x1c, R17 ;  /* 0x0000001cff157819 */ /* 0x010fe20000011611 */
[----:B------:R-:W-:Y:S01]  /*03a0*/  IMAD.X R5, RZ, RZ, R5, P0 ;  /* 0x000000ffff057224 */ /* 0x000fe200000e0605 */
[----:B------:R-:W-:Y:S01]  /*03b0*/  SHF.R.S32.HI R20, RZ, 0x1f, R4 ;  /* 0x0000001fff147819 */ /* 0x000fe20000011404 */
[----:B------:R-:W-:Y:S01]  /*03c0*/  IMAD.SHL.U32 R14, R12, 0x40, RZ ;  /* 0x000000400c0e7824 */ /* 0x000fe200078e00ff */
[----:B------:R-:W-:Y:S01]  /*03d0*/  LEA R4, P0, R27, R4, 0x3 ;  /* 0x000000041b047211 */ /* 0x000fe200078018ff */
[----:B-1----:R-:W-:Y:S01]  /*03e0*/  IMAD.WIDE R6, R7, 0x4, R2 ;  /* 0x0000000407067825 */ /* 0x002fe200078e0202 */
[----:B------:R-:W-:Y:S02]  /*03f0*/  LOP3.LUT R21, R21, 0x8, RZ, 0xc0, !PT ;  /* 0x0000000815157812 */ /* 0x000fe400078ec0ff */
[----:B------:R-:W-:Y:S02]  /*0400*/  SHF.R.U32.HI R23, RZ, 0x1c, R19 ;  /* 0x0000001cff177819 */ /* 0x000fe40000011613 */
[----:B------:R-:W-:-:S02]  /*0410*/  LEA.HI.X R27, R27, R20, R0, 0x3, P0 ;  /* 0x000000141b1b7211 */ /* 0x000fc400000f1c00 */
[----:B------:R-:W-:Y:S02]  /*0420*/  IADD3 R22, P0, P1, R21, R4, R16 ;  /* 0x0000000415167210 */ /* 0x000fe4000791e010 */
[----:B------:R-:W-:Y:S02]  /*0430*/  LOP3.LUT R23, R23, 0x8, RZ, 0xc0, !PT ;  /* 0x0000000817177812 */ /* 0x000fe400078ec0ff */
[----:B------:R-:W-:Y:S02]  /*0440*/  SHF.R.S32.HI R12, RZ, 0x1f, R14 ;  /* 0x0000001fff0c7819 */ /* 0x000fe4000001140e */
[----:B------:R-:W-:Y:S01]  /*0450*/  LEA R29, P2, R25, R14, 0x3 ;  /* 0x0000000e191d7211 */ /* 0x000fe200078418ff */
[----:B------:R-:W-:Y:S01]  /*0460*/  IMAD.WIDE R14, R15, 0x4, R2 ;  /* 0x000000040f0e7825 */ /* 0x000fe200078e0202 */
[----:B------:R-:W-:Y:S02]  /*0470*/  IADD3.X R3, RZ, R27, R17, P0, P1 ;  /* 0x0000001bff037210 */ /* 0x000fe400007e2411 */
[----:B------:R-:W-:-:S02]  /*0480*/  IADD3 R2, P0, P1, R23, R4, R18 ;  /* 0x0000000417027210 */ /* 0x000fc4000791e012 */
[----:B------:R-:W-:Y:S01]  /*0490*/  LEA.HI.X R25, R25, R12, R5, 0x3, P2 ;  /* 0x0000000c19197211 */ /* 0x000fe200010f1c05 */
[----:B------:R-:W2:Y:S01]  /*04a0*/  LDG.E.EL R14, desc[UR4][R14.64] ;  /* 0x000000040e0e7981 */ /* 0x000ea2000c2e1900 */
[----:B------:R-:W-:Y:S02]  /*04b0*/  IADD3 R0, P2, P3, R21, R29, R16 ;  /* 0x0000001d15007210 */ /* 0x000fe40007b5e010 */
[----:B------:R-:W-:Y:S01]  /*04c0*/  IADD3.X R21, RZ, R27, R19, P0, P1 ;  /* 0x0000001bff157210 */ /* 0x000fe200007e2413 */
[----:B------:R1:W3:Y:S01]  /*04d0*/  LDG.E.EL R5, desc[UR4][R6.64] ;  /* 0x0000000406057981 */ /* 0x0002e2000c2e1900 */
[C---:B------:R-:W-:Y:S01]  /*04e0*/  SHF.L.U64.HI R3, R22.reuse, 0x2, R3 ;  /* 0x0000000216037819 */ /* 0x040fe20000010203 */
[----:B------:R-:W-:Y:S01]  /*04f0*/  IMAD.SHL.U32 R22, R22, 0x4, RZ ;  /* 0x0000000416167824 */ /* 0x000fe200078e00ff */
[C---:B------:R-:W-:Y:S01]  /*0500*/  SHF.L.U64.HI R20, R2.reuse, 0x2, R21 ;  /* 0x0000000202147819 */ /* 0x040fe20000010215 */
[----:B------:R-:W-:Y:S01]  /*0510*/  IMAD.SHL.U32 R2, R2, 0x4, RZ ;  /* 0x0000000402027824 */ /* 0x000fe200078e00ff */
[----:B------:R-:W-:-:S02]  /*0520*/  IADD3 R24, P4, P5, R23, R29, R18 ;  /* 0x0000001d17187210 */ /* 0x000fc40007d9e012 */
[----:B------:R-:W-:Y:S01]  /*0530*/  IADD3 R16, P6, R22, UR6, RZ ;  /* 0x0000000616107c10 */ /* 0x000fe2000ffde0ff */
[----:B------:R-:W-:Y:S01]  /*0540*/  IMAD.SHL.U32 R21, R0, 0x4, RZ ;  /* 0x0000000400157824 */ /* 0x000fe200078e00ff */
[----:B------:R-:W-:Y:S02]  /*0550*/  IADD3 R22, P1, R22, UR8, RZ ;  /* 0x0000000816167c10 */ /* 0x000fe4000ff3e0ff */
[----:B-1----:R-:W-:Y:S02]  /*0560*/  IADD3.X R7, RZ, R25, R17, P2, P3 ;  /* 0x00000019ff077210 */ /* 0x002fe400017e6411 */
[----:B------:R-:W-:Y:S02]  /*0570*/  IADD3 R18, P0, R2, UR6, RZ ;  /* 0x0000000602127c10 */ /* 0x000fe4000ff1e0ff */
[----:B------:R-:W-:Y:S02]  /*0580*/  IADD3 R2, P2, R2, UR8, RZ ;  /* 0x0000000802027c10 */ /* 0x000fe4000ff5e0ff */
[----:B------:R-:W-:-:S02]  /*0590*/  IADD3.X R17, R3, UR7, RZ, P6, !PT ;  /* 0x0000000703117c10 */ /* 0x000fc4000b7fe4ff */
[----:B------:R-:W-:Y:S02]  /*05a0*/  IADD3.X R15, RZ, R25, R19, P4, P5 ;  /* 0x00000019ff0f7210 */ /* 0x000fe400027ea413 */
[----:B------:R-:W-:Y:S01]  /*05b0*/  IADD3.X R23, R3, UR9, RZ, P1, !PT ;  /* 0x0000000903177c10 */ /* 0x000fe20008ffe4ff */
[----:B------:R1:W4:Y:S01]  /*05c0*/  LDG.E.EL R12, desc[UR4][R16.64] ;  /* 0x00000004100c7981 */ /* 0x000322000c2e1900 */
[----:B------:R-:W-:Y:S02]  /*05d0*/  IADD3.X R19, R20, UR7, RZ, P0, !PT ;  /* 0x0000000714137c10 */ /* 0x000fe400087fe4ff */
[----:B------:R-:W-:Y:S02]  /*05e0*/  IADD3.X R3, R20, UR9, RZ, P2, !PT ;  /* 0x0000000914037c10 */ /* 0x000fe400097fe4ff */
[----:B------:R-:W-:Y:S02]  /*05f0*/  SHF.L.U64.HI R6, R0, 0x2, R7 ;  /* 0x0000000200067819 */ /* 0x000fe40000010207 */
[----:B------:R-:W-:Y:S01]  /*0600*/  IADD3 R20, P0, R21, UR6, RZ ;  /* 0x0000000615147c10 */ /* 0x000fe2000ff1e0ff */
[----:B------:R1:W2:Y:S01]  /*0610*/  LDG.E.EL R7, desc[UR4][R18.64] ;  /* 0x0000000412077981 */ /* 0x0002a2000c2e1900 */
[----:B-----5:R-:W-:-:S02]  /*0620*/  SHF.R.U32.HI R28, RZ, 0x1c, R9 ;  /* 0x0000001cff1c7819 */ /* 0x020fc40000011609 */
[----:B-1----:R-:W-:Y:S01]  /*0630*/  IADD3 R16, P1, R21, UR8, RZ ;  /* 0x0000000815107c10 */ /* 0x002fe2000ff3e0ff */
[----:B------:R1:W3:Y:S01]  /*0640*/  LDG.E.EL R0, desc[UR4][R22.64] ;  /* 0x0000000416007981 */ /* 0x0002e2000c2e1900 */
[----:B------:R-:W-:Y:S02]  /*0650*/  SHF.R.U32.HI R26, RZ, 0x1c, R11 ;  /* 0x0000001cff1a7819 */ /* 0x000fe4000001160b */
[----:B------:R-:W-:Y:S01]  /*0660*/  IADD3.X R21, R6, UR7, RZ, P0, !PT ;  /* 0x0000000706157c10 */ /* 0x000fe200087fe4ff */
[----:B------:R-:W5:Y:S01]  /*0670*/  LDG.E.EL R2, desc[UR4][R2.64] ;  /* 0x0000000402027981 */ /* 0x000f62000c2e1900 */
[C---:B------:R-:W-:Y:S01]  /*0680*/  SHF.L.U64.HI R15, R24.reuse, 0x2, R15 ;  /* 0x00000002180f7819 */ /* 0x040fe2000001020f */
[----:B------:R-:W-:Y:S01]  /*0690*/  IMAD.SHL.U32 R24, R24, 0x4, RZ ;  /* 0x0000000418187824 */ /* 0x000fe200078e00ff */
[----:B0-----:R-:W-:Y:S02]  /*06a0*/  LOP3.LUT R19, R28, 0x8, RZ, 0xc0, !PT ;  /* 0x000000081c137812 */ /* 0x001fe400078ec0ff */
[----:B------:R-:W-:-:S02]  /*06b0*/  LOP3.LUT R26, R26, 0x8, RZ, 0xc0, !PT ;  /* 0x000000081a1a7812 */ /* 0x000fc400078ec0ff */
[----:B------:R-:W-:Y:S02]  /*06c0*/  IADD3.X R17, R6, UR9, RZ, P1, !PT ;  /* 0x0000000906117c10 */ /* 0x000fe40008ffe4ff */
[----:B------:R0:W2:Y:S01]  /*06d0*/  LDG.E.EL R6, desc[UR4][R20.64] ;  /* 0x0000000414067981 */ /* 0x0000a2000c2e1900 */
[----:B-1----:R-:W-:Y:S02]  /*06e0*/  IADD3 R22, P0, R24, UR6, RZ ;  /* 0x0000000618167c10 */ /* 0x002fe4000ff1e0ff */
[-C--:B------:R-:W-:Y:S01]  /*06f0*/  IADD3 R18, P1, P2, R26, R4.reuse, R10 ;  /* 0x000000041a127210 */ /* 0x080fe20007a3e00a */
[----:B------:R1:W2:Y:S01]  /*0700*/  LDG.E.EL R3, desc[UR4][R16.64] ;  /* 0x0000000410037981 */ /* 0x0002a2000c2e1900 */
[----:B------:R-:W-:Y:S02]  /*0710*/  IADD3.X R23, R15, UR7, RZ, P0, !PT ;  /* 0x000000070f177c10 */ /* 0x000fe400087fe4ff */
[C-C-:B0-----:R-:W-:Y:S02]  /*0720*/  IADD3 R21, P4, P5, R19.reuse, R4, R8.reuse ;  /* 0x0000000413157210 */ /* 0x141fe40007d9e008 */
[----:B------:R-:W-:Y:S01]  /*0730*/  IADD3 R19, P3, P0, R19, R29, R8 ;  /* 0x0000001d13137210 */ /* 0x000fe2000787e008 */
[----:B------:R-:W2:Y:S01]  /*0740*/  LDG.E.EL R4, desc[UR4][R22.64] ;  /* 0x0000000416047981 */ /* 0x000ea2000c2e1900 */
[----:B-1----:R-:W-:-:S02]  /*0750*/  IADD3.X R16, RZ, R27, R9, P4, P5 ;  /* 0x0000001bff107210 */ /* 0x002fc400027ea409 */
[----:B------:R-:W-:Y:S02]  /*0760*/  IADD3 R17, P4, P5, R26, R29, R10 ;  /* 0x0000001d1a117210 */ /* 0x000fe40007d9e00a */
[----:B------:R-:W-:Y:S01]  /*0770*/  IADD3.X R27, RZ, R27, R11, P1, P2 ;  /* 0x0000001bff1b7210 */ /* 0x000fe20000fe440b */
[C---:B------:R-:W-:Y:S01]  /*0780*/  IMAD.SHL.U32 R10, R21.reuse, 0x4, RZ ;  /* 0x00000004150a7824 */ /* 0x040fe200078e00ff */
[----:B------:R-:W-:Y:S02]  /*0790*/  IADD3 R8, P1, R24, UR8, RZ ;  /* 0x0000000818087c10 */ /* 0x000fe4000ff3e0ff */
[-C--:B------:R-:W-:Y:S02]  /*07a0*/  IADD3.X R20, RZ, R25.reuse, R9, P3, P0 ;  /* 0x00000019ff147210 */ /* 0x080fe40001fe0409 */
[----:B------:R-:W-:Y:S02]  /*07b0*/  IADD3.X R26, RZ, R25, R11, P4, P5 ;  /* 0x00000019ff1a7210 */ /* 0x000fe400027ea40b */
[----:B------:R-:W-:Y:S01]  /*07c0*/  SHF.L.U64.HI R11, R21, 0x2, R16 ;  /* 0x00000002150b7819 */ /* 0x000fe20000010210 */
[----:B------:R-:W-:Y:S01]  /*07d0*/  IMAD.SHL.U32 R16, R18, 0x4, RZ ;  /* 0x0000000412107824 */ /* 0x000fe200078e00ff */
[----:B------:R-:W-:-:S02]  /*07e0*/  IADD3.X R9, R15, UR9, RZ, P1, !PT ;  /* 0x000000090f097c10 */ /* 0x000fc40008ffe4ff */
[----:B------:R-:W-:Y:S01]  /*07f0*/  SHF.L.U64.HI R15, R18, 0x2, R27 ;  /* 0x00000002120f7819 */ /* 0x000fe2000001021b */
[C---:B------:R-:W-:Y:S01]  /*0800*/  IMAD.SHL.U32 R18, R19.reuse, 0x4, RZ ;  /* 0x0000000413127824 */ /* 0x040fe200078e00ff */
[----:B------:R-:W-:Y:S01]  /*0810*/  IADD3 R28, P0, R10, UR8, RZ ;  /* 0x000000080a1c7c10 */ /* 0x000fe2000ff1e0ff */
[----:B------:R0:W2:Y:S01]  /*0820*/  LDG.E.EL R25, desc[UR4][R8.64] ;  /* 0x0000000408197981 */ /* 0x0000a2000c2e1900 */
[----:B------:R-:W-:Y:S02]  /*0830*/  SHF.L.U64.HI R19, R19, 0x2, R20 ;  /* 0x0000000213137819 */ /* 0x000fe40000010214 */
[----:B------:R-:W-:Y:S02]  /*0840*/  IADD3.X R29, R11, UR9, RZ, P0, !PT ;  /* 0x000000090b1d7c10 */ /* 0x000fe400087fe4ff */
[C---:B------:R-:W-:Y:S01]  /*0850*/  SHF.L.U64.HI R26, R17.reuse, 0x2, R26 ;  /* 0x00000002111a7819 */ /* 0x040fe2000001021a */
[----:B------:R-:W-:Y:S01]  /*0860*/  IMAD.SHL.U32 R17, R17, 0x4, RZ ;  /* 0x0000000411117824 */ /* 0x000fe200078e00ff */
[----:B------:R-:W-:Y:S01]  /*0870*/  IADD3 R20, P0, R18, UR8, RZ ;  /* 0x0000000812147c10 */ /* 0x000fe2000ff1e0ff */
[----:B------:R1:W2:Y:S03]  /*0880*/  LDG.E.EL R24, desc[UR4][R28.64] ;  /* 0x000000041c187981 */ /* 0x0002a6000c2e1900 */
[----:B------:R-:W-:-:S02]  /*0890*/  IADD3.X R21, R19, UR9, RZ, P0, !PT ;  /* 0x0000000913157c10 */ /* 0x000fc400087fe4ff */
[----:B0-----:R-:W-:Y:S02]  /*08a0*/  IADD3 R8, P0, R17, UR8, RZ ;  /* 0x0000000811087c10 */ /* 0x001fe4000ff1e0ff */
[----:B------:R-:W-:Y:S02]  /*08b0*/  IADD3 R22, P1, R16, UR8, RZ ;  /* 0x0000000810167c10 */ /* 0x000fe4000ff3e0ff */
[----:B------:R-:W-:Y:S01]  /*08c0*/  IADD3.X R9, R26, UR9, RZ, P0, !PT ;  /* 0x000000091a097c10 */ /* 0x000fe200087fe4ff */
[----:B------:R-:W2:Y:S01]  /*08d0*/  LDG.E.EL R21, desc[UR4][R20.64] ;  /* 0x0000000414157981 */ /* 0x000ea2000c2e1900 */
[----:B------:R-:W-:Y:S02]  /*08e0*/  IADD3 R10, P0, R10, UR6, RZ ;  /* 0x000000060a0a7c10 */ /* 0x000fe4000ff1e0ff */
[----:B------:R-:W-:Y:S02]  /*08f0*/  IADD3.X R23, R15, UR9, RZ, P1, !PT ;  /* 0x000000090f177c10 */ /* 0x000fe40008ffe4ff */
[----:B------:R-:W-:Y:S01]  /*0900*/  IADD3.X R11, R11, UR7, RZ, P0, !PT ;  /* 0x000000070b0b7c10 */ /* 0x000fe200087fe4ff */
[----:B------:R-:W2:Y:S01]  /*0910*/  LDG.E.EL R9, desc[UR4][R8.64] ;  /* 0x0000000408097981 */ /* 0x000ea2000c2e1900 */
[----:B------:R-:W-:-:S02]  /*0920*/  IADD3 R16, P1, R16, UR6, RZ ;  /* 0x0000000610107c10 */ /* 0x000fc4000ff3e0ff */
[----:B------:R-:W-:Y:S01]  /*0930*/  IADD3 R18, P2, R18, UR6, RZ ;  /* 0x0000000612127c10 */ /* 0x000fe2000ff5e0ff */
[----:B------:R3:W2:Y:S01]  /*0940*/  LDG.E.EL R22, desc[UR4][R22.64] ;  /* 0x0000000416167981 */ /* 0x0006a2000c2e1900 */
[----:B-1----:R-:W-:Y:S02]  /*0950*/  IADD3 R28, P0, R17, UR6, RZ ;  /* 0x00000006111c7c10 */ /* 0x002fe4000ff1e0ff */
[----:B------:R-:W-:Y:S01]  /*0960*/  IADD3.X R17, R15, UR7, RZ, P1, !PT ;  /* 0x000000070f117c10 */ /* 0x000fe20008ffe4ff */
[----:B------:R-:W2:Y:S01]  /*0970*/  LDG.E.EL R10, desc[UR4][R10.64] ;  /* 0x000000040a0a7981 */ /* 0x000ea2000c2e1900 */
[----:B------:R-:W-:Y:S02]  /*0980*/  IADD3.X R19, R19, UR7, RZ, P2, !PT ;  /* 0x0000000713137c10 */ /* 0x000fe400097fe4ff */
[----:B------:R-:W-:Y:S01]  /*0990*/  IADD3.X R29, R26, UR7, RZ, P0, !PT ;  /* 0x000000071a1d7c10 */ /* 0x000fe200087fe4ff */
[----:B------:R0:W2:Y:S01]  /*09a0*/  LDG.E.EL R15, desc[UR4][R16.64] ;  /* 0x00000004100f7981 */ /* 0x0000a2000c2e1900 */
[----:B------:R-:W1:Y:S03]  /*09b0*/  LDC.64 R26, c[0x0][0x230] ;  /* 0x00008c00ff1a7b82 */ /* 0x000e660000000a00 */
[----:B------:R-:W2:Y:S04]  /*09c0*/  LDG.E.EL R18, desc[UR4][R18.64] ;  /* 0x0000000412127981 */ /* 0x000ea8000c2e1900 */
[----:B------:R-:W2:Y:S01]  /*09d0*/  LDG.E.EL R28, desc[UR4][R28.64] ;  /* 0x000000041c1c7981 */ /* 0x000ea2000c2e1900 */
[----:B-1----:R-:W-:-:S04]  /*09e0*/  IMAD.WIDE R26, R13, 0x4, R26 ;  /* 0x000000040d1a7825 */ /* 0x002fc800078e021a */
[C---:B---3--:R-:W-:Y:S01]  /*09f0*/  FADD R23, R5.reuse, R0 ;  /* 0x0000000005177221 */ /* 0x048fe20000000000 */
[----:B-----5:R-:W-:-:S03]  /*0a00*/  FADD R2, R5, R2 ;  /* 0x0000000205027221 */ /* 0x020fc60000000000 */
[----:B----4-:R-:W-:Y:S01]  /*0a10*/  FADD R12, R12, R23 ;  /* 0x000000170c0c7221 */ /* 0x010fe20000000000 */
[----:B--2---:R-:W-:Y:S01]  /*0a20*/  FADD R13, R7, R2 ;  /* 0x00000002070d7221 */ /* 0x004fe20000000000 */
[----:B------:R-:W-:-:S04]  /*0a30*/  FADD R3, R14, R3 ;  /* 0x000000030e037221 */ /* 0x000fc80000000000 */
[----:B0-----:R-:W-:Y:S01]  /*0a40*/  FADD R16, R6, R3 ;  /* 0x0000000306107221 */ /* 0x001fe20000000000 */
[----:B------:R-:W-:-:S04]  /*0a50*/  FADD R25, R14, R25 ;  /* 0x000000190e197221 */ /* 0x000fc80000000000 */
[----:B------:R-:W-:Y:S01]  /*0a60*/  FADD R17, R4, R25 ;  /* 0x0000001904117221 */ /* 0x000fe20000000000 */
[C---:B------:R-:W-:Y:S01]  /*0a70*/  FADD R24, R5.reuse, R24 ;  /* 0x0000001805187221 */ /* 0x040fe20000000000 */
[C---:B------:R-:W-:Y:S01]  /*0a80*/  FADD R21, R14.reuse, R21 ;  /* 0x000000150e157221 */ /* 0x040fe20000000000 */
[----:B------:R-:W-:Y:S01]  /*0a90*/  FADD R9, R14, R9 ;  /* 0x000000090e097221 */ /* 0x000fe20000000000 */
[----:B------:R-:W-:Y:S01]  /*0aa0*/  FADD R22, R5, R22 ;  /* 0x0000001605167221 */ /* 0x000fe20000000000 */
[----:B------:R-:W-:-:S03]  /*0ab0*/  FADD R14, R10, R24 ;  /* 0x000000180a0e7221 */ /* 0x000fc60000000000 */
[----:B------:R-:W-:Y:S01]  /*0ac0*/  FADD R15, R15, R22 ;  /* 0x000000160f0f7221 */ /* 0x000fe20000000000 */
[----:B------:R-:W-:Y:S01]  /*0ad0*/  FADD R18, R18, R21 ;  /* 0x0000001512127221 */ /* 0x000fe20000000000 */
[----:B------:R-:W-:-:S03]  /*0ae0*/  FADD R19, R28, R9 ;  /* 0x000000091c137221 */ /* 0x000fc60000000000 */
[----:B------:R-:W-:Y:S04]  /*0af0*/  STG.E.128 desc[UR4][R26.64], R12 ;  /* 0x0000000c1a007986 */ /* 0x000fe8000c101d04 */
[----:B------:R-:W-:Y:S01]  /*0b00*/  STG.E.128 desc[UR4][R26.64+0x800], R16 ;  /* 0x000800101a007986 */ /* 0x000fe2000c101d04 */
[----:B------:R-:W-:Y:S05]  /*0b10*/  EXIT ;  /* 0x000000000000794d */ /* 0x000fea0003800000 */
.L_x_0:
[----:B------:R-:W-:-:S00]  /*0b20*/  BRA `(.L_x_0) ;  /* 0xfffffffc00fc7947 */ /* 0x000fc0000383ffff */
[----:B------:R-:W-:-:S00]  /*0b30*/  NOP ;  /* 0x0000000000007918 */ /* 0x000fc00000000000 */
        /* <DEDUP_REMOVED lines=12> */
.L_x_1:


//--------------------- .nv.constant0.triton_poi_fused__unsafe_index_add_convolution_52 --------------------------
	.section	.nv.constant0.triton_poi_fused__unsafe_index_add_convolution_52,"a",@progbits
	.sectionflags	@""
	.align	4
.nv.constant0.triton_poi_fused__unsafe_index_add_convolution_52:
	.zero		572
